	.headerflags	@"EF_CUDA_TEXMODE_UNIFIED EF_CUDA_64BIT_ADDRESS EF_CUDA_ACCELERATORS EF_CUDA_SM90 EF_CUDA_VIRTUAL_SM(EF_CUDA_SM90)"
	.elftype	@"ET_EXEC"


//--------------------- .nv.info                  --------------------------
	.section	.nv.info,"",@"SHT_CUDA_INFO"
	.align	4


	//----- nvinfo : EIATTR_REGCOUNT
	.align		4
        /*0000*/ 	.byte	0x04, 0x2f
        /*0002*/ 	.short	(.L_2 - .L_1)
	.align		4
.L_1:
        /*0004*/ 	.word	index@(triton_poi_fused_add_convolution_elu_mul_27)
        /*0008*/ 	.word	0x00000010


	//----- nvinfo : EIATTR_MIN_STACK_SIZE
	.align		4
.L_2:
        /*000c*/ 	.byte	0x04, 0x12
        /*000e*/ 	.short	(.L_4 - .L_3)
	.align		4
.L_3:
        /*0010*/ 	.word	index@(triton_poi_fused_add_convolution_elu_mul_27)
        /*0014*/ 	.word	0x00000000


	//----- nvinfo : EIATTR_FRAME_SIZE
	.align		4
.L_4:
        /*0018*/ 	.byte	0x04, 0x11
        /*001a*/ 	.short	(.L_6 - .L_5)
	.align		4
.L_5:
        /*001c*/ 	.word	index@(triton_poi_fused_add_convolution_elu_mul_27)
        /*0020*/ 	.word	0x00000000


	//----- nvinfo : EIATTR_MIN_STACK_SIZE
	.align		4
.L_6:
        /*0024*/ 	.byte	0x04, 0x12
        /*0026*/ 	.short	(.L_8 - .L_7)
	.align		4
.L_7:
        /*0028*/ 	.word	index@(triton_poi_fused_add_convolution_elu_mul_27)
        /*002c*/ 	.word	0x00000000
.L_8:


//--------------------- .nv.info.triton_poi_fused_add_convolution_elu_mul_27 --------------------------
	.section	.nv.info.triton_poi_fused_add_convolution_elu_mul_27,"",@"SHT_CUDA_INFO"
	.sectionflags	@""
	.align	4


	//----- nvinfo : EIATTR_CUDA_API_VERSION
	.align		4
        /*0000*/ 	.byte	0x04, 0x37
        /*0002*/ 	.short	(.L_10 - .L_9)
.L_9:
        /*0004*/ 	.word	0x0000007c


	//----- nvinfo : EIATTR_KPARAM_INFO
	.align		4
.L_10:
        /*0008*/ 	.byte	0x04, 0x17
        /*000a*/ 	.short	(.L_12 - .L_11)
.L_11:
        /*000c*/ 	.word	0x00000000
        /*0010*/ 	.short	0x0005
        /*0012*/ 	.short	0x0028
        /*0014*/ 	.byte	0x00, 0xf0, 0x11, 0x00


	//----- nvinfo : EIATTR_KPARAM_INFO
	.align		4
.L_12:
        /*0018*/ 	.byte	0x04, 0x17
        /*001a*/ 	.short	(.L_14 - .L_13)
.L_13:
        /*001c*/ 	.word	0x00000000
        /*0020*/ 	.short	0x0004
        /*0022*/ 	.short	0x0020
        /*0024*/ 	.byte	0x00, 0xf4, 0x21, 0x00


	//----- nvinfo : EIATTR_KPARAM_INFO
	.align		4
.L_14:
        /*0028*/ 	.byte	0x04, 0x17
        /*002a*/ 	.short	(.L_16 - .L_15)
.L_15:
        /*002c*/ 	.word	0x00000000
        /*0030*/ 	.short	0x0003
        /*0032*/ 	.short	0x0018
        /*0034*/ 	.byte	0x00, 0xf4, 0x21, 0x00


	//----- nvinfo : EIATTR_KPARAM_INFO
	.align		4
.L_16:
        /*0038*/ 	.byte	0x04, 0x17
        /*003a*/ 	.short	(.L_18 - .L_17)
.L_17:
        /*003c*/ 	.word	0x00000000
        /*0040*/ 	.short	0x0002
        /*0042*/ 	.short	0x0010
        /*0044*/ 	.byte	0x00, 0xf4, 0x21, 0x00


	//----- nvinfo : EIATTR_KPARAM_INFO
	.align		4
.L_18:
        /*0048*/ 	.byte	0x04, 0x17
        /*004a*/ 	.short	(.L_20 - .L_19)
.L_19:
        /*004c*/ 	.word	0x00000000
        /*0050*/ 	.short	0x0001
        /*0052*/ 	.short	0x0008
        /*0054*/ 	.byte	0x00, 0xf4, 0x21, 0x00


	//----- nvinfo : EIATTR_KPARAM_INFO
	.align		4
.L_20:
        /*0058*/ 	.byte	0x04, 0x17
        /*005a*/ 	.short	(.L_22 - .L_21)
.L_21:
        /*005c*/ 	.word	0x00000000
        /*0060*/ 	.short	0x0000
        /*0062*/ 	.short	0x0000
        /*0064*/ 	.byte	0x00, 0xf4, 0x21, 0x00


	//----- nvinfo : EIATTR_SPARSE_MMA_MASK
	.align		4
.L_22:
        /*0068*/ 	.byte	0x03, 0x50
        /*006a*/ 	.short	0x0000


	//----- nvinfo : EIATTR_MAXREG_COUNT
	.align		4
        /*006c*/ 	.byte	0x03, 0x1b
        /*006e*/ 	.short	0x00ff


	//----- nvinfo : EIATTR_EXIT_INSTR_OFFSETS
	.align		4
        /*0070*/ 	.byte	0x04, 0x1c
        /*0072*/ 	.short	(.L_24 - .L_23)


	//   ....[0]....
.L_23:
        /*0074*/ 	.word	0x00000390


	//----- nvinfo : EIATTR_REQNTID
	.align		4
.L_24:
        /*0078*/ 	.byte	0x04, 0x10
        /*007a*/ 	.short	(.L_26 - .L_25)
.L_25:
        /*007c*/ 	.word	0x00000080
        /*0080*/ 	.word	0x00000001
        /*0084*/ 	.word	0x00000001


	//----- nvinfo : EIATTR_CBANK_PARAM_SIZE
	.align		4
.L_26:
        /*0088*/ 	.byte	0x03, 0x19
        /*008a*/ 	.short	0x002c


	//----- nvinfo : EIATTR_PARAM_CBANK
	.align		4
        /*008c*/ 	.byte	0x04, 0x0a
        /*008e*/ 	.short	(.L_28 - .L_27)
	.align		4
.L_27:
        /*0090*/ 	.word	index@(.nv.constant0.triton_poi_fused_add_convolution_elu_mul_27)
        /*0094*/ 	.short	0x0210
        /*0096*/ 	.short	0x002c


	//----- nvinfo : EIATTR_SW_WAR
	.align		4
.L_28:
        /*0098*/ 	.byte	0x04, 0x36
        /*009a*/ 	.short	(.L_30 - .L_29)
.L_29:
        /*009c*/ 	.word	0x00000008
.L_30:


//--------------------- .nv.callgraph             --------------------------
	.section	.nv.callgraph,"",@"SHT_CUDA_CALLGRAPH"
	.align	4
	.sectionentsize	8
	.align		4
        /*0000*/ 	.word	0x00000000
	.align		4
        /*0004*/ 	.word	0xffffffff
	.align		4
        /*0008*/ 	.word	0x00000000
	.align		4
        /*000c*/ 	.word	0xfffffffe
	.align		4
        /*0010*/ 	.word	0x00000000
	.align		4
        /*0014*/ 	.word	0xfffffffd
	.align		4
        /*0018*/ 	.word	0x00000000
	.align		4
        /*001c*/ 	.word	0xfffffffc


//--------------------- .nv.constant4             --------------------------
	.section	.nv.constant4,"a",@progbits
	.align	8
	.align		8
.nv.constant4:
        /*0000*/ 	.dword	_$_str


//--------------------- .text.triton_poi_fused_add_convolution_elu_mul_27 --------------------------
	.section	.text.triton_poi_fused_add_convolution_elu_mul_27,"ax",@progbits
	.align	128
        .global         triton_poi_fused_add_convolution_elu_mul_27
        .type           triton_poi_fused_add_convolution_elu_mul_27,@function
        .size           triton_poi_fused_add_convolution_elu_mul_27,(.L_x_1 - triton_poi_fused_add_convolution_elu_mul_27)
        .other          triton_poi_fused_add_convolution_elu_mul_27,@"STO_CUDA_ENTRY STV_DEFAULT"
triton_poi_fused_add_convolution_elu_mul_27:
.text.triton_poi_fused_add_convolution_elu_mul_27:
[----:B------:R-:W-:Y:S01]  /*0000*/  LDC R1, c[0x0][0x28] ;  /* 0x00000a00ff017b82 */ /* 0x000fe20000000800 */
[----:B------:R-:W1:Y:S07]  /*0010*/  S2R R0, SR_TID.X ;  /* 0x0000000000007919 */ /* 0x000e6e0000002100 */
[----:B------:R-:W2:Y:S01]  /*0020*/  LDC.64 R6, c[0x0][0x218] ;  /* 0x00008600ff067b82 */ /* 0x000ea20000000a00 */
[----:B------:R-:W-:Y:S01]  /*0030*/  ULDC.64 UR4, c[0x0][0x208] ;  /* 0x0000820000047ab9 */ /* 0x000fe20000000a00 */
[----:B------:R-:W3:Y:S06]  /*0040*/  S2R R5, SR_CTAID.X ;  /* 0x0000000000057919 */ /* 0x000eec0000002500 */
[----:B------:R-:W4:Y:S08]  /*0050*/  LDC.64 R2, c[0x0][0x210] ;  /* 0x00008400ff027b82 */ /* 0x000f300000000a00 */
[----:B------:R-:W5:Y:S08]  /*0060*/  LDC.64 R8, c[0x0][0x220] ;  /* 0x00008800ff087b82 */ /* 0x000f700000000a00 */
[----:B------:R-:W5:Y:S01]  /*0070*/  LDC.64 R10, c[0x0][0x228] ;  /* 0x00008a00ff0a7b82 */ /* 0x000f620000000a00 */
[----:B-1----:R-:W-:-:S02]  /*0080*/  LOP3.LUT R0, R0, 0x7f, RZ, 0xc0, !PT ;  /* 0x0000007f00007812 */ /* 0x002fc400078ec0ff */
[----:B---3--:R-:W-:Y:S02]  /*0090*/  SHF.R.S32.HI R4, RZ, 0x18, R5 ;  /* 0x00000018ff047819 */ /* 0x008fe40000011405 */
[----:B------:R-:W-:Y:S02]  /*00a0*/  LEA R0, R5, R0, 0x7 ;  /* 0x0000000005007211 */ /* 0x000fe400078e38ff */
[----:B------:R-:W-:-:S03]  /*00b0*/  SGXT R5, R4, 0x1 ;  /* 0x000000010405781a */ /* 0x000fc60000000200 */
[----:B----4-:R-:W-:Y:S01]  /*00c0*/  IMAD.WIDE R2, R0, 0x4, R2 ;  /* 0x0000000400027825 */ /* 0x010fe200078e0202 */
[----:B------:R-:W-:-:S04]  /*00d0*/  LEA.HI R5, R5, R0, RZ, 0x7 ;  /* 0x0000000005057211 */ /* 0x000fc800078f38ff */
[----:B------:R-:W-:-:S04]  /*00e0*/  LOP3.LUT R5, R5, 0xffffff80, RZ, 0xc0, !PT ;  /* 0xffffff8005057812 */ /* 0x000fc800078ec0ff */
[----:B------:R-:W-:-:S05]  /*00f0*/  IADD3 R5, R0, -R5, RZ ;  /* 0x8000000500057210 */ /* 0x000fca0007ffe0ff */
[----:B--2---:R-:W-:-:S04]  /*0100*/  IMAD.WIDE R6, R5, 0x4, R6 ;  /* 0x0000000405067825 */ /* 0x004fc800078e0206 */
[C---:B-----5:R-:W-:Y:S02]  /*0110*/  IMAD.WIDE R8, R5.reuse, 0x4, R8 ;  /* 0x0000000405087825 */ /* 0x060fe400078e0208 */
[----:B------:R-:W2:Y:S02]  /*0120*/  LDG.E.EL R6, desc[UR4][R6.64] ;  /* 0x0000000406067981 */ /* 0x000ea4000c2e1900 */
[----:B0-----:R-:W-:Y:S02]  /*0130*/  IMAD.WIDE R10, R5, 0x4, R10 ;  /* 0x00000004050a7825 */ /* 0x001fe400078e020a */
[----:B------:R-:W2:Y:S04]  /*0140*/  LDG.E R5, desc[UR4][R2.64] ;  /* 0x0000000402057981 */ /* 0x000ea8000c1e1900 */
[----:B------:R-:W3:Y:S04]  /*0150*/  LDG.E.EL R8, desc[UR4][R8.64] ;  /* 0x0000000408087981 */ /* 0x000ee8000c2e1900 */
[----:B------:R-:W3:Y:S01]  /*0160*/  LDG.E.EL R11, desc[UR4][R10.64] ;  /* 0x000000040a0b7981 */ /* 0x000ee2000c2e1900 */
[----:B--2---:R-:W-:-:S05]  /*0170*/  FADD R5, R5, R6 ;  /* 0x0000000605057221 */ /* 0x004fca0000000000 */
[----:B------:R-:W-:Y:S01]  /*0180*/  STG.E desc[UR4][R2.64], R5 ;  /* 0x0000000502007986 */ /* 0x000fe2000c101904 */
[----:B---3--:R-:W-:-:S04]  /*0190*/  FFMA R4, R8, R5, R11 ;  /* 0x0000000508047223 */ /* 0x008fc8000000000b */
[C---:B------:R-:W-:Y:S01]  /*01a0*/  FMUL R12, R4.reuse, 1.4426950216293334961 ;  /* 0x3fb8aa3b040c7820 */ /* 0x040fe20000400000 */
[----:B------:R-:W-:-:S05]  /*01b0*/  FADD.FTZ R13, |R4|, -RZ ;  /* 0x800000ff040d7221 */ /* 0x000fca0000010200 */
[----:B------:R-:W0:Y:S01]  /*01c0*/  FRND R12, R12 ;  /* 0x0000000c000c7307 */ /* 0x000e220000201000 */
[----:B------:R-:W-:Y:S01]  /*01d0*/  FSETP.GEU.AND P0, PT, R13, 0.40999999642372131348, PT ;  /* 0x3ed1eb850d00780b */ /* 0x000fe20003f0e000 */
[----:B------:R-:W-:-:S03]  /*01e0*/  HFMA2.MMA R13, -RZ, RZ, 0.83837890625, -4044 ;  /* 0x3ab5ebe6ff0d7435 */ /* 0x000fc600000001ff */
[----:B0-----:R-:W-:Y:S02]  /*01f0*/  FSEL R7, R12, RZ, P0 ;  /* 0x000000ff0c077208 */ /* 0x001fe40000000000 */
[----:B------:R-:W-:Y:S02]  /*0200*/  FSETP.NEU.AND P0, PT, R4, RZ, PT ;  /* 0x000000ff0400720b */ /* 0x000fe40003f0d000 */
[C---:B------:R-:W-:Y:S01]  /*0210*/  FSETP.NEU.AND P1, PT, R7.reuse, 128, PT ;  /* 0x430000000700780b */ /* 0x040fe20003f2d000 */
[----:B------:R-:W-:-:S03]  /*0220*/  FFMA.FTZ R6, -R7, 0.693145751953125, R4 ;  /* 0x3f31720007067823 */ /* 0x000fc60000010104 */
[C---:B------:R-:W-:Y:S01]  /*0230*/  FSEL R8, R7.reuse, 127, P1 ;  /* 0x42fe000007087808 */ /* 0x040fe20000800000 */
[----:B------:R-:W-:-:S03]  /*0240*/  FFMA.FTZ R6, -R7, 1.428606765330187045e-06, R6 ;  /* 0x35bfbe8e07067823 */ /* 0x000fc60000010106 */
[----:B------:R-:W0:Y:S01]  /*0250*/  MUFU.EX2 R9, R8 ;  /* 0x0000000800097308 */ /* 0x000e220000000800 */
[----:B------:R-:W-:Y:S01]  /*0260*/  FFMA.FTZ R7, R6, R13, 0.0083824126049876213074 ;  /* 0x3c09566306077423 */ /* 0x000fe2000001000d */
[----:B------:R-:W-:-:S03]  /*0270*/  FSETP.GEU.AND P2, PT, R8, -25, PT ;  /* 0xc1c800000800780b */ /* 0x000fc60003f4e000 */
[----:B------:R-:W-:-:S04]  /*0280*/  FFMA.FTZ R7, R6, R7, 0.041667830199003219604 ;  /* 0x3d2aabe306077423 */ /* 0x000fc80000010007 */
[----:B------:R-:W-:-:S04]  /*0290*/  FFMA.FTZ R7, R6, R7, 0.16666397452354431152 ;  /* 0x3e2aa9f606077423 */ /* 0x000fc80000010007 */
[----:B------:R-:W-:Y:S01]  /*02a0*/  FFMA.FTZ R7, R6, R7, 0.49999994039535522461 ;  /* 0x3efffffe06077423 */ /* 0x000fe20000010007 */
[----:B0-----:R-:W-:-:S03]  /*02b0*/  FADD R12, R9, -1 ;  /* 0xbf800000090c7421 */ /* 0x001fc60000000000 */
[----:B------:R-:W-:-:S04]  /*02c0*/  FMUL R7, R6, R7 ;  /* 0x0000000706077220 */ /* 0x000fc80000400000 */
[----:B------:R-:W-:Y:S02]  /*02d0*/  FFMA.FTZ R10, R6, R7, R6 ;  /* 0x00000007060a7223 */ /* 0x000fe40000010006 */
[----:B------:R-:W0:Y:S02]  /*02e0*/  LDC.64 R6, c[0x0][0x230] ;  /* 0x00008c00ff067b82 */ /* 0x000e240000000a00 */
[----:B------:R-:W-:-:S04]  /*02f0*/  FFMA.FTZ R9, R9, R10, R12 ;  /* 0x0000000a09097223 */ /* 0x000fc8000001000c */
[----:B------:R-:W-:Y:S01]  /*0300*/  @!P1 FADD R9, R9, R9 ;  /* 0x0000000909099221 */ /* 0x000fe20000000000 */
[----:B------:R-:W-:-:S04]  /*0310*/  FSETP.GT.AND P1, PT, R8, 128, PT ;  /* 0x430000000800780b */ /* 0x000fc80003f24000 */
[----:B------:R-:W-:-:S04]  /*0320*/  FSEL R9, R9, +INF , !P1 ;  /* 0x7f80000009097808 */ /* 0x000fc80004800000 */
[----:B------:R-:W-:Y:S01]  /*0330*/  FSEL R9, R9, -1, P2 ;  /* 0xbf80000009097808 */ /* 0x000fe20001000000 */
[C---:B------:R-:W-:Y:S01]  /*0340*/  @!P0 FADD R9, R4.reuse, R4 ;  /* 0x0000000404098221 */ /* 0x040fe20000000000 */
[----:B------:R-:W-:-:S04]  /*0350*/  FSETP.GT.AND P0, PT, R4, RZ, PT ;  /* 0x000000ff0400720b */ /* 0x000fc80003f04000 */
[----:B------:R-:W-:Y:S01]  /*0360*/  FSEL R9, R4, R9, P0 ;  /* 0x0000000904097208 */ /* 0x000fe20000000000 */
[----:B0-----:R-:W-:-:S05]  /*0370*/  IMAD.WIDE R6, R0, 0x4, R6 ;  /* 0x0000000400067825 */ /* 0x001fca00078e0206 */
[----:B------:R-:W-:Y:S01]  /*0380*/  STG.E desc[UR4][R6.64], R9 ;  /* 0x0000000906007986 */ /* 0x000fe2000c101904 */
[----:B------:R-:W-:Y:S05]  /*0390*/  EXIT ;  /* 0x000000000000794d */ /* 0x000fea0003800000 */
.L_x_0:
[----:B------:R-:W-:-:S00]  /*03a0*/  BRA `(.L_x_0) ;  /* 0xfffffffc00fc7947 */ /* 0x000fc0000383ffff */
[----:B------:R-:W-:-:S00]  /*03b0*/  NOP ;  /* 0x0000000000007918 */ /* 0x000fc00000000000 */
        /* <DEDUP_REMOVED lines=12> */
.L_x_1:


//--------------------- .nv.global.init           --------------------------
	.section	.nv.global.init,"aw",@progbits
.nv.global.init:
	.type		_$_str,@object
	.size		_$_str,(.L_0 - _$_str)
_$_str:
        /*0000*/ 	.byte	0x5f, 0x5f, 0x43, 0x55, 0x44, 0x41, 0x5f, 0x46, 0x54, 0x5a, 0x00
.L_0:


//--------------------- .nv.constant0.triton_poi_fused_add_convolution_elu_mul_27 --------------------------
	.section	.nv.constant0.triton_poi_fused_add_convolution_elu_mul_27,"a",@progbits
	.sectionflags	@""
	.align	4
.nv.constant0.triton_poi_fused_add_convolution_elu_mul_27:
	.zero		572
